//
// Generated by NVIDIA NVVM Compiler
//
// Compiler Build ID: CL-36424714
// Cuda compilation tools, release 13.0, V13.0.88
// Based on NVVM 20.0.0
//

.version 9.0
.target sm_100
.address_size 64

	// .globl	_ZN6K1gemm11kernel_gemmEiifPKfS1_fPf

.visible .entry _ZN6K1gemm11kernel_gemmEiifPKfS1_fPf(
	.param .u32 _ZN6K1gemm11kernel_gemmEiifPKfS1_fPf_param_0,
	.param .u32 _ZN6K1gemm11kernel_gemmEiifPKfS1_fPf_param_1,
	.param .f32 _ZN6K1gemm11kernel_gemmEiifPKfS1_fPf_param_2,
	.param .u64 .ptr .align 1 _ZN6K1gemm11kernel_gemmEiifPKfS1_fPf_param_3,
	.param .u64 .ptr .align 1 _ZN6K1gemm11kernel_gemmEiifPKfS1_fPf_param_4,
	.param .f32 _ZN6K1gemm11kernel_gemmEiifPKfS1_fPf_param_5,
	.param .u64 .ptr .align 1 _ZN6K1gemm11kernel_gemmEiifPKfS1_fPf_param_6
)
{
	.reg .pred 	%p<5>;
	.reg .b32 	%r<13>;
	.reg .b32 	%f<9>;
	.reg .b64 	%rd<15>;

	ld.param.u32 	%r4, [_ZN6K1gemm11kernel_gemmEiifPKfS1_fPf_param_0];
	ld.param.u32 	%r3, [_ZN6K1gemm11kernel_gemmEiifPKfS1_fPf_param_1];
	ld.param.f32 	%f2, [_ZN6K1gemm11kernel_gemmEiifPKfS1_fPf_param_2];
	ld.param.u64 	%rd2, [_ZN6K1gemm11kernel_gemmEiifPKfS1_fPf_param_3];
	ld.param.u64 	%rd3, [_ZN6K1gemm11kernel_gemmEiifPKfS1_fPf_param_4];
	ld.param.f32 	%f3, [_ZN6K1gemm11kernel_gemmEiifPKfS1_fPf_param_5];
	ld.param.u64 	%rd4, [_ZN6K1gemm11kernel_gemmEiifPKfS1_fPf_param_6];
	cvta.to.global.u64 	%rd1, %rd4;
	mov.u32 	%r5, %ctaid.y;
	mov.u32 	%r6, %ntid.y;
	mov.u32 	%r7, %tid.y;
	mad.lo.s32 	%r1, %r5, %r6, %r7;
	mov.u32 	%r8, %ctaid.x;
	mov.u32 	%r9, %ntid.x;
	mov.u32 	%r10, %tid.x;
	mad.lo.s32 	%r2, %r8, %r9, %r10;
	setp.ge.s32 	%p1, %r1, %r4;
	setp.ge.s32 	%p2, %r2, %r3;
	or.pred  	%p3, %p1, %p2;
	@%p3 bra 	$L__BB0_4;
	cvta.to.global.u64 	%rd5, %rd2;
	cvta.to.global.u64 	%rd6, %rd3;
	mul.wide.u32 	%rd7, %r1, 4;
	add.s64 	%rd8, %rd5, %rd7;
	ld.global.f32 	%f4, [%rd8];
	mul.wide.s32 	%rd9, %r2, 4;
	add.s64 	%rd10, %rd6, %rd9;
	ld.global.f32 	%f5, [%rd10];
	mul.f32 	%f6, %f4, %f5;
	mul.f32 	%f1, %f2, %f6;
	setp.eq.f32 	%p4, %f3, 0f00000000;
	@%p4 bra 	$L__BB0_3;
	mad.lo.s32 	%r12, %r3, %r1, %r2;
	mul.wide.s32 	%rd13, %r12, 4;
	add.s64 	%rd14, %rd1, %rd13;
	ld.global.f32 	%f7, [%rd14];
	fma.rn.f32 	%f8, %f3, %f7, %f1;
	st.global.f32 	[%rd14], %f8;
	bra.uni 	$L__BB0_4;
$L__BB0_3:
	mad.lo.s32 	%r11, %r3, %r1, %r2;
	mul.wide.s32 	%rd11, %r11, 4;
	add.s64 	%rd12, %rd1, %rd11;
	st.global.f32 	[%rd12], %f1;
$L__BB0_4:
	ret;

}


// ===== COMPILED SASS (sm_100) =====

	.target	sm_100

	.elftype	@"ET_EXEC"


//--------------------- .note.nv.tkinfo           --------------------------
	.section	.note.nv.tkinfo,"",@"SHT_NOTE"
	.sectionflags	@"SHF_NOTE_NV_TKINFO"
	.tkinfo
        /*0018*/ 	.word	0x00000002
        /*0030*/ 	.string	""
        /*0030*/ 	.string	"ptxas"
        /*0030*/ 	.string	"Cuda compilation tools, release 13.0, V13.0.88"
        /*0030*/ 	.string	"Build cuda_13.0.r13.0/compiler.36424714_0"
        /*0030*/ 	.string	"-arch sm_100 -m 64 "



//--------------------- .note.nv.cuinfo           --------------------------
	.section	.note.nv.cuinfo,"",@"SHT_NOTE"
	.sectionflags	@"SHF_NOTE_NV_CUINFO"
        /*0018*/ 	.short	0x0002
        /*001a*/ 	.short	0x0064
        /*001c*/ 	.short	0x0082
	.zero		2


//--------------------- .nv.info                  --------------------------
	.section	.nv.info,"",@"SHT_CUDA_INFO"
	.align	4


	//----- nvinfo : EIATTR_REGCOUNT
	.align		4
        /*0000*/ 	.byte	0x04, 0x2f
        /*0002*/ 	.short	(.L_1 - .L_0)
	.align		4
.L_0:
        /*0004*/ 	.word	index@(_ZN6K1gemm11kernel_gemmEiifPKfS1_fPf)
        /*0008*/ 	.word	0x00000010


	//----- nvinfo : EIATTR_FRAME_SIZE
	.align		4
.L_1:
        /*000c*/ 	.byte	0x04, 0x11
        /*000e*/ 	.short	(.L_3 - .L_2)
	.align		4
.L_2:
        /*0010*/ 	.word	index@(_ZN6K1gemm11kernel_gemmEiifPKfS1_fPf)
        /*0014*/ 	.word	0x00000000


	//----- nvinfo : EIATTR_MIN_STACK_SIZE
	.align		4
.L_3:
        /*0018*/ 	.byte	0x04, 0x12
        /*001a*/ 	.short	(.L_5 - .L_4)
	.align		4
.L_4:
        /*001c*/ 	.word	index@(_ZN6K1gemm11kernel_gemmEiifPKfS1_fPf)
        /*0020*/ 	.word	0x00000000
.L_5:


//--------------------- .nv.compat                --------------------------
	.section	.nv.compat,"",@"SHT_CUDA_COMPAT_INFO"
	.align	4
        /*0000*/ 	.byte	0x02, 0x09, 0x00, 0x00, 0x02, 0x02, 0x01, 0x00, 0x02, 0x05, 0x05, 0x00, 0x03, 0x07, 0x01, 0x01
        /*0010*/ 	.byte	0x02, 0x03, 0x00, 0x00, 0x02, 0x06, 0x01, 0x00, 0x04, 0x0b, 0x08, 0x00, 0x09, 0x00, 0x00, 0x00
        /*0020*/ 	.byte	0x00, 0x00, 0x00, 0x00


//--------------------- .nv.info._ZN6K1gemm11kernel_gemmEiifPKfS1_fPf --------------------------
	.section	.nv.info._ZN6K1gemm11kernel_gemmEiifPKfS1_fPf,"",@"SHT_CUDA_INFO"
	.sectionflags	@""
	.align	4


	//----- nvinfo : EIATTR_CUDA_API_VERSION
	.align		4
        /*0000*/ 	.byte	0x04, 0x37
        /*0002*/ 	.short	(.L_7 - .L_6)
.L_6:
        /*0004*/ 	.word	0x00000082


	//----- nvinfo : EIATTR_KPARAM_INFO
	.align		4
.L_7:
        /*0008*/ 	.byte	0x04, 0x17
        /*000a*/ 	.short	(.L_9 - .L_8)
.L_8:
        /*000c*/ 	.word	0x00000000
        /*0010*/ 	.short	0x0006
        /*0012*/ 	.short	0x0028
        /*0014*/ 	.byte	0x00, 0xf5, 0x21, 0x00


	//----- nvinfo : EIATTR_KPARAM_INFO
	.align		4
.L_9:
        /*0018*/ 	.byte	0x04, 0x17
        /*001a*/ 	.short	(.L_11 - .L_10)
.L_10:
        /*001c*/ 	.word	0x00000000
        /*0020*/ 	.short	0x0005
        /*0022*/ 	.short	0x0020
        /*0024*/ 	.byte	0x00, 0xf0, 0x11, 0x00


	//----- nvinfo : EIATTR_KPARAM_INFO
	.align		4
.L_11:
        /*0028*/ 	.byte	0x04, 0x17
        /*002a*/ 	.short	(.L_13 - .L_12)
.L_12:
        /*002c*/ 	.word	0x00000000
        /*0030*/ 	.short	0x0004
        /*0032*/ 	.short	0x0018
        /*0034*/ 	.byte	0x00, 0xf5, 0x21, 0x00


	//----- nvinfo : EIATTR_KPARAM_INFO
	.align		4
.L_13:
        /*0038*/ 	.byte	0x04, 0x17
        /*003a*/ 	.short	(.L_15 - .L_14)
.L_14:
        /*003c*/ 	.word	0x00000000
        /*0040*/ 	.short	0x0003
        /*0042*/ 	.short	0x0010
        /*0044*/ 	.byte	0x00, 0xf5, 0x21, 0x00


	//----- nvinfo : EIATTR_KPARAM_INFO
	.align		4
.L_15:
        /*0048*/ 	.byte	0x04, 0x17
        /*004a*/ 	.short	(.L_17 - .L_16)
.L_16:
        /*004c*/ 	.word	0x00000000
        /*0050*/ 	.short	0x0002
        /*0052*/ 	.short	0x0008
        /*0054*/ 	.byte	0x00, 0xf0, 0x11, 0x00


	//----- nvinfo : EIATTR_KPARAM_INFO
	.align		4
.L_17:
        /*0058*/ 	.byte	0x04, 0x17
        /*005a*/ 	.short	(.L_19 - .L_18)
.L_18:
        /*005c*/ 	.word	0x00000000
        /*0060*/ 	.short	0x0001
        /*0062*/ 	.short	0x0004
        /*0064*/ 	.byte	0x00, 0xf0, 0x11, 0x00


	//----- nvinfo : EIATTR_KPARAM_INFO
	.align		4
.L_19:
        /*0068*/ 	.byte	0x04, 0x17
        /*006a*/ 	.short	(.L_21 - .L_20)
.L_20:
        /*006c*/ 	.word	0x00000000
        /*0070*/ 	.short	0x0000
        /*0072*/ 	.short	0x0000
        /*0074*/ 	.byte	0x00, 0xf0, 0x11, 0x00


	//----- nvinfo : EIATTR_SPARSE_MMA_MASK
	.align		4
.L_21:
        /*0078*/ 	.byte	0x03, 0x50
        /*007a*/ 	.short	0x0000


	//----- nvinfo : EIATTR_MAXREG_COUNT
	.align		4
        /*007c*/ 	.byte	0x03, 0x1b
        /*007e*/ 	.short	0x00ff


	//----- nvinfo : EIATTR_MERCURY_ISA_VERSION
	.align		4
        /*0080*/ 	.byte	0x03, 0x5f
        /*0082*/ 	.short	0x0101


	//----- nvinfo : EIATTR_VRC_CTA_INIT_COUNT
	.align		4
        /*0084*/ 	.byte	0x02, 0x4a
	.zero		1
	.zero		1


	//----- nvinfo : EIATTR_EXIT_INSTR_OFFSETS
	.align		4
        /*0088*/ 	.byte	0x04, 0x1c
        /*008a*/ 	.short	(.L_23 - .L_22)


	//   ....[0]....
.L_22:
        /*008c*/ 	.word	0x000000c0


	//   ....[1]....
        /*0090*/ 	.word	0x000001f0


	//   ....[2]....
        /*0094*/ 	.word	0x00000240


	//----- nvinfo : EIATTR_CBANK_PARAM_SIZE
	.align		4
.L_23:
        /*0098*/ 	.byte	0x03, 0x19
        /*009a*/ 	.short	0x0030


	//----- nvinfo : EIATTR_PARAM_CBANK
	.align		4
        /*009c*/ 	.byte	0x04, 0x0a
        /*009e*/ 	.short	(.L_25 - .L_24)
	.align		4
.L_24:
        /*00a0*/ 	.word	index@(.nv.constant0._ZN6K1gemm11kernel_gemmEiifPKfS1_fPf)
        /*00a4*/ 	.short	0x0380
        /*00a6*/ 	.short	0x0030


	//----- nvinfo : EIATTR_SW_WAR
	.align		4
.L_25:
        /*00a8*/ 	.byte	0x04, 0x36
        /*00aa*/ 	.short	(.L_27 - .L_26)
.L_26:
        /*00ac*/ 	.word	0x00000008
.L_27:


//--------------------- .nv.callgraph             --------------------------
	.section	.nv.callgraph,"",@"SHT_CUDA_CALLGRAPH"
	.align	4
	.sectionentsize	8
	.align		4
        /*0000*/ 	.word	0x00000000
	.align		4
        /*0004*/ 	.word	0xffffffff
	.align		4
        /*0008*/ 	.word	0x00000000
	.align		4
        /*000c*/ 	.word	0xfffffffe
	.align		4
        /*0010*/ 	.word	0x00000000
	.align		4
        /*0014*/ 	.word	0xfffffffd
	.align		4
        /*0018*/ 	.word	0x00000000
	.align		4
        /*001c*/ 	.word	0xfffffffc


//--------------------- .text._ZN6K1gemm11kernel_gemmEiifPKfS1_fPf --------------------------
	.section	.text._ZN6K1gemm11kernel_gemmEiifPKfS1_fPf,"ax",@progbits
	.align	128
        .global         _ZN6K1gemm11kernel_gemmEiifPKfS1_fPf
        .type           _ZN6K1gemm11kernel_gemmEiifPKfS1_fPf,@function
        .size           _ZN6K1gemm11kernel_gemmEiifPKfS1_fPf,(.L_x_1 - _ZN6K1gemm11kernel_gemmEiifPKfS1_fPf)
        .other          _ZN6K1gemm11kernel_gemmEiifPKfS1_fPf,@"STO_CUDA_ENTRY STV_DEFAULT"
_ZN6K1gemm11kernel_gemmEiifPKfS1_fPf:
.text._ZN6K1gemm11kernel_gemmEiifPKfS1_fPf:
[----:B------:R-:W-:Y:S01]  /*0000*/  LDC R1, c[0x0][0x37c] ;  /* 0x0000df00ff017b82 */ /* 0x000fe20000000800 */
[----:B------:R-:W0:Y:S07]  /*0010*/  S2R R3, SR_TID.X ;  /* 0x0000000000037919 */ /* 0x000e2e0000002100 */
[----:B------:R-:W1:Y:S01]  /*0020*/  LDC R9, c[0x0][0x364] ;  /* 0x0000d900ff097b82 */ /* 0x000e620000000800 */
[----:B------:R-:W2:Y:S01]  /*0030*/  LDCU.64 UR6, c[0x0][0x380] ;  /* 0x00007000ff0677ac */ /* 0x000ea20008000a00 */
[----:B------:R-:W1:Y:S06]  /*0040*/  S2R R2, SR_TID.Y ;  /* 0x0000000000027919 */ /* 0x000e6c0000002200 */
[----:B------:R-:W0:Y:S08]  /*0050*/  S2UR UR5, SR_CTAID.X ;  /* 0x00000000000579c3 */ /* 0x000e300000002500 */
[----:B------:R-:W0:Y:S08]  /*0060*/  LDC R0, c[0x0][0x360] ;  /* 0x0000d800ff007b82 */ /* 0x000e300000000800 */
[----:B------:R-:W1:Y:S01]  /*0070*/  S2UR UR4, SR_CTAID.Y ;  /* 0x00000000000479c3 */ /* 0x000e620000002600 */
[----:B0-----:R-:W-:-:S05]  /*0080*/  IMAD R0, R0, UR5, R3 ;  /* 0x0000000500007c24 */ /* 0x001fca000f8e0203 */
[----:B--2---:R-:W-:Y:S01]  /*0090*/  ISETP.GE.AND P0, PT, R0, UR7, PT ;  /* 0x0000000700007c0c */ /* 0x004fe2000bf06270 */
[----:B-1----:R-:W-:-:S05]  /*00a0*/  IMAD R9, R9, UR4, R2 ;  /* 0x0000000409097c24 */ /* 0x002fca000f8e0202 */
[----:B------:R-:W-:-:S13]  /*00b0*/  ISETP.GE.OR P0, PT, R9, UR6, P0 ;  /* 0x0000000609007c0c */ /* 0x000fda0008706670 */
[----:B------:R-:W-:Y:S05]  /*00c0*/  @P0 EXIT ;  /* 0x000000000000094d */ /* 0x000fea0003800000 */
[----:B------:R-:W0:Y:S01]  /*00d0*/  LDCU UR8, c[0x0][0x3a0] ;  /* 0x00007400ff0877ac */ /* 0x000e220008000800 */
[----:B------:R-:W1:Y:S01]  /*00e0*/  LDC.64 R2, c[0x0][0x390] ;  /* 0x0000e400ff027b82 */ /* 0x000e620000000a00 */
[----:B------:R-:W2:Y:S01]  /*00f0*/  LDCU.64 UR4, c[0x0][0x358] ;  /* 0x00006b00ff0477ac */ /* 0x000ea20008000a00 */
[----:B------:R-:W3:Y:S06]  /*0100*/  LDCU UR6, c[0x0][0x388] ;  /* 0x00007100ff0677ac */ /* 0x000eec0008000800 */
[----:B------:R-:W4:Y:S01]  /*0110*/  LDC.64 R4, c[0x0][0x398] ;  /* 0x0000e600ff047b82 */ /* 0x000f220000000a00 */
[----:B0-----:R-:W-:Y:S01]  /*0120*/  FSETP.NEU.AND P0, PT, RZ, UR8, PT ;  /* 0x00000008ff007c0b */ /* 0x001fe2000bf0d000 */
[----:B-1----:R-:W-:-:S12]  /*0130*/  IMAD.WIDE.U32 R2, R9, 0x4, R2 ;  /* 0x0000000409027825 */ /* 0x002fd800078e0002 */
[----:B------:R-:W0:Y:S01]  /*0140*/  @P0 LDC.64 R6, c[0x0][0x3a8] ;  /* 0x0000ea00ff060b82 */ /* 0x000e220000000a00 */
[----:B----4-:R-:W-:Y:S01]  /*0150*/  IMAD.WIDE R4, R0, 0x4, R4 ;  /* 0x0000000400047825 */ /* 0x010fe200078e0204 */
[----:B--2---:R-:W2:Y:S03]  /*0160*/  LDG.E R2, desc[UR4][R2.64] ;  /* 0x0000000402027981 */ /* 0x004ea6000c1e1900 */
[----:B------:R-:W-:Y:S02]  /*0170*/  @P0 IMAD R11, R9, UR7, R0 ;  /* 0x00000007090b0c24 */ /* 0x000fe4000f8e0200 */
[----:B------:R-:W2:Y:S02]  /*0180*/  LDG.E R5, desc[UR4][R4.64] ;  /* 0x0000000404057981 */ /* 0x000ea4000c1e1900 */
[----:B0-----:R-:W-:-:S05]  /*0190*/  @P0 IMAD.WIDE R6, R11, 0x4, R6 ;  /* 0x000000040b060825 */ /* 0x001fca00078e0206 */
[----:B------:R-:W4:Y:S01]  /*01a0*/  @P0 LDG.E R10, desc[UR4][R6.64] ;  /* 0x00000004060a0981 */ /* 0x000f22000c1e1900 */
[----:B--2---:R-:W-:-:S04]  /*01b0*/  FMUL R8, R2, R5 ;  /* 0x0000000502087220 */ /* 0x004fc80000400000 */
[----:B---3--:R-:W-:-:S04]  /*01c0*/  FMUL R11, R8, UR6 ;  /* 0x00000006080b7c20 */ /* 0x008fc80008400000 */
[----:B----4-:R-:W-:-:S05]  /*01d0*/  @P0 FFMA R13, R10, UR8, R11 ;  /* 0x000000080a0d0c23 */ /* 0x010fca000800000b */
[----:B------:R0:W-:Y:S01]  /*01e0*/  @P0 STG.E desc[UR4][R6.64], R13 ;  /* 0x0000000d06000986 */ /* 0x0001e2000c101904 */
[----:B------:R-:W-:Y:S05]  /*01f0*/  @P0 EXIT ;  /* 0x000000000000094d */ /* 0x000fea0003800000 */
[----:B------:R-:W1:Y:S01]  /*0200*/  LDC.64 R2, c[0x0][0x3a8] ;  /* 0x0000ea00ff027b82 */ /* 0x000e620000000a00 */
[----:B------:R-:W-:-:S04]  /*0210*/  IMAD R9, R9, UR7, R0 ;  /* 0x0000000709097c24 */ /* 0x000fc8000f8e0200 */
[----:B-1----:R-:W-:-:S05]  /*0220*/  IMAD.WIDE R2, R9, 0x4, R2 ;  /* 0x0000000409027825 */ /* 0x002fca00078e0202 */
[----:B------:R-:W-:Y:S01]  /*0230*/  STG.E desc[UR4][R2.64], R11 ;  /* 0x0000000b02007986 */ /* 0x000fe2000c101904 */
[----:B------:R-:W-:Y:S05]  /*0240*/  EXIT ;  /* 0x000000000000794d */ /* 0x000fea0003800000 */
.L_x_0:
[----:B------:R-:W-:-:S00]  /*0250*/  BRA `(.L_x_0) ;  /* 0xfffffffc00fc7947 */ /* 0x000fc0000383ffff */
[----:B------:R-:W-:-:S00]  /*0260*/  NOP ;  /* 0x0000000000007918 */ /* 0x000fc00000000000 */
        /* <DEDUP_REMOVED lines=9> */
.L_x_1:


//--------------------- .nv.shared.reserved.0     --------------------------
	.section	.nv.shared.reserved.0,"aw",@nobits
	.weak		__nv_reservedSMEM_offset_0_alias
	.size		__nv_reservedSMEM_offset_0_alias, 0, 64
	.other		__nv_reservedSMEM_offset_0_alias,@"STO_CUDA_RESERVED_SHARED STV_DEFAULT"
__nv_reservedSMEM_offset_0_alias:
	.zero		0
	.zero		64


//--------------------- .nv.constant0._ZN6K1gemm11kernel_gemmEiifPKfS1_fPf --------------------------
	.section	.nv.constant0._ZN6K1gemm11kernel_gemmEiifPKfS1_fPf,"a",@progbits
	.sectionflags	@""
	.align	4
.nv.constant0._ZN6K1gemm11kernel_gemmEiifPKfS1_fPf:
	.zero		944


//--------------------- SYMBOLS --------------------------

	.type		.nv.reservedSmem.offset0,@object
	.size		.nv.reservedSmem.offset0,0x4
